	.headerflags	@"EF_CUDA_TEXMODE_UNIFIED EF_CUDA_64BIT_ADDRESS EF_CUDA_ACCELERATORS EF_CUDA_SM90 EF_CUDA_VIRTUAL_SM(EF_CUDA_SM90)"
	.elftype	@"ET_EXEC"


//--------------------- .nv.info                  --------------------------
	.section	.nv.info,"",@"SHT_CUDA_INFO"
	.align	4


	//----- nvinfo : EIATTR_REGCOUNT
	.align		4
        /*0000*/ 	.byte	0x04, 0x2f
        /*0002*/ 	.short	(.L_1 - .L_0)
	.align		4
.L_0:
        /*0004*/ 	.word	index@(triton_poi_fused__to_copy__unsafe_index_add_arange_clamp_mul_sub_0)
        /*0008*/ 	.word	0x00000018


	//----- nvinfo : EIATTR_MIN_STACK_SIZE
	.align		4
.L_1:
        /*000c*/ 	.byte	0x04, 0x12
        /*000e*/ 	.short	(.L_3 - .L_2)
	.align		4
.L_2:
        /*0010*/ 	.word	index@(triton_poi_fused__to_copy__unsafe_index_add_arange_clamp_mul_sub_0)
        /*0014*/ 	.word	0x00000000


	//----- nvinfo : EIATTR_FRAME_SIZE
	.align		4
.L_3:
        /*0018*/ 	.byte	0x04, 0x11
        /*001a*/ 	.short	(.L_5 - .L_4)
	.align		4
.L_4:
        /*001c*/ 	.word	index@(triton_poi_fused__to_copy__unsafe_index_add_arange_clamp_mul_sub_0)
        /*0020*/ 	.word	0x00000000


	//----- nvinfo : EIATTR_MIN_STACK_SIZE
	.align		4
.L_5:
        /*0024*/ 	.byte	0x04, 0x12
        /*0026*/ 	.short	(.L_7 - .L_6)
	.align		4
.L_6:
        /*0028*/ 	.word	index@(triton_poi_fused__to_copy__unsafe_index_add_arange_clamp_mul_sub_0)
        /*002c*/ 	.word	0x00000000
.L_7:


//--------------------- .nv.info.triton_poi_fused__to_copy__unsafe_index_add_arange_clamp_mul_sub_0 --------------------------
	.section	.nv.info.triton_poi_fused__to_copy__unsafe_index_add_arange_clamp_mul_sub_0,"",@"SHT_CUDA_INFO"
	.sectionflags	@""
	.align	4


	//----- nvinfo : EIATTR_CUDA_API_VERSION
	.align		4
        /*0000*/ 	.byte	0x04, 0x37
        /*0002*/ 	.short	(.L_9 - .L_8)
.L_8:
        /*0004*/ 	.word	0x0000007c


	//----- nvinfo : EIATTR_KPARAM_INFO
	.align		4
.L_9:
        /*0008*/ 	.byte	0x04, 0x17
        /*000a*/ 	.short	(.L_11 - .L_10)
.L_10:
        /*000c*/ 	.word	0x00000000
        /*0010*/ 	.short	0x0002
        /*0012*/ 	.short	0x0010
        /*0014*/ 	.byte	0x00, 0xf0, 0x11, 0x00


	//----- nvinfo : EIATTR_KPARAM_INFO
	.align		4
.L_11:
        /*0018*/ 	.byte	0x04, 0x17
        /*001a*/ 	.short	(.L_13 - .L_12)
.L_12:
        /*001c*/ 	.word	0x00000000
        /*0020*/ 	.short	0x0001
        /*0022*/ 	.short	0x0008
        /*0024*/ 	.byte	0x00, 0xf4, 0x21, 0x00


	//----- nvinfo : EIATTR_KPARAM_INFO
	.align		4
.L_13:
        /*0028*/ 	.byte	0x04, 0x17
        /*002a*/ 	.short	(.L_15 - .L_14)
.L_14:
        /*002c*/ 	.word	0x00000000
        /*0030*/ 	.short	0x0000
        /*0032*/ 	.short	0x0000
        /*0034*/ 	.byte	0x00, 0xf4, 0x21, 0x00


	//----- nvinfo : EIATTR_SPARSE_MMA_MASK
	.align		4
.L_15:
        /*0038*/ 	.byte	0x03, 0x50
        /*003a*/ 	.short	0x0000


	//----- nvinfo : EIATTR_MAXREG_COUNT
	.align		4
        /*003c*/ 	.byte	0x03, 0x1b
        /*003e*/ 	.short	0x00ff


	//----- nvinfo : EIATTR_EXIT_INSTR_OFFSETS
	.align		4
        /*0040*/ 	.byte	0x04, 0x1c
        /*0042*/ 	.short	(.L_17 - .L_16)


	//   ....[0]....
.L_16:
        /*0044*/ 	.word	0x00000480


	//   ....[1]....
        /*0048*/ 	.word	0x000004a0


	//----- nvinfo : EIATTR_REQNTID
	.align		4
.L_17:
        /*004c*/ 	.byte	0x04, 0x10
        /*004e*/ 	.short	(.L_19 - .L_18)
.L_18:
        /*0050*/ 	.word	0x00000080
        /*0054*/ 	.word	0x00000001
        /*0058*/ 	.word	0x00000001


	//----- nvinfo : EIATTR_CBANK_PARAM_SIZE
	.align		4
.L_19:
        /*005c*/ 	.byte	0x03, 0x19
        /*005e*/ 	.short	0x0014


	//----- nvinfo : EIATTR_PARAM_CBANK
	.align		4
        /*0060*/ 	.byte	0x04, 0x0a
        /*0062*/ 	.short	(.L_21 - .L_20)
	.align		4
.L_20:
        /*0064*/ 	.word	index@(.nv.constant0.triton_poi_fused__to_copy__unsafe_index_add_arange_clamp_mul_sub_0)
        /*0068*/ 	.short	0x0210
        /*006a*/ 	.short	0x0014


	//----- nvinfo : EIATTR_SW_WAR
	.align		4
.L_21:
        /*006c*/ 	.byte	0x04, 0x36
        /*006e*/ 	.short	(.L_23 - .L_22)
.L_22:
        /*0070*/ 	.word	0x00000008
.L_23:


//--------------------- .nv.callgraph             --------------------------
	.section	.nv.callgraph,"",@"SHT_CUDA_CALLGRAPH"
	.align	4
	.sectionentsize	8
	.align		4
        /*0000*/ 	.word	0x00000000
	.align		4
        /*0004*/ 	.word	0xffffffff
	.align		4
        /*0008*/ 	.word	0x00000000
	.align		4
        /*000c*/ 	.word	0xfffffffe
	.align		4
        /*0010*/ 	.word	0x00000000
	.align		4
        /*0014*/ 	.word	0xfffffffd
	.align		4
        /*0018*/ 	.word	0x00000000
	.align		4
        /*001c*/ 	.word	0xfffffffc


//--------------------- .text.triton_poi_fused__to_copy__unsafe_index_add_arange_clamp_mul_sub_0 --------------------------
	.section	.text.triton_poi_fused__to_copy__unsafe_index_add_arange_clamp_mul_sub_0,"ax",@progbits
	.align	128
        .global         triton_poi_fused__to_copy__unsafe_index_add_arange_clamp_mul_sub_0
        .type           triton_poi_fused__to_copy__unsafe_index_add_arange_clamp_mul_sub_0,@function
        .size           triton_poi_fused__to_copy__unsafe_index_add_arange_clamp_mul_sub_0,(.L_x_1 - triton_poi_fused__to_copy__unsafe_index_add_arange_clamp_mul_sub_0)
        .other          triton_poi_fused__to_copy__unsafe_index_add_arange_clamp_mul_sub_0,@"STO_CUDA_ENTRY STV_DEFAULT"
triton_poi_fused__to_copy__unsafe_index_add_arange_clamp_mul_sub_0:
.text.triton_poi_fused__to_copy__unsafe_index_add_arange_clamp_mul_sub_0:
[----:B------:R-:W0:Y:S02]  /*0000*/  LDC R1, c[0x0][0x28] ;  /* 0x00000a00ff017b82 */ /* 0x000e240000000800 */
[----:B------:R-:W1:Y:S01]  /*0010*/  S2R R4, SR_TID.X ;  /* 0x0000000000047919 */ /* 0x000e620000002100 */
[----:B------:R-:W-:Y:S01]  /*0020*/  IMAD.MOV.U32 R8, RZ, RZ, 0x10 ;  /* 0x00000010ff087424 */ /* 0x000fe200078e00ff */
[----:B------:R-:W-:Y:S01]  /*0030*/  ULDC.64 UR4, c[0x0][0x218] ;  /* 0x0000860000047ab9 */ /* 0x000fe20000000a00 */
[----:B------:R-:W-:Y:S01]  /*0040*/  IMAD.MOV.U32 R9, RZ, RZ, 0x0 ;  /* 0x00000000ff097424 */ /* 0x000fe200078e00ff */
[----:B------:R-:W2:Y:S01]  /*0050*/  S2R R11, SR_CTAID.X ;  /* 0x00000000000b7919 */ /* 0x000ea20000002500 */
[----:B------:R-:W-:Y:S02]  /*0060*/  IMAD.MOV.U32 R21, RZ, RZ, RZ ;  /* 0x000000ffff157224 */ /* 0x000fe400078e00ff */
[----:B------:R-:W-:Y:S01]  /*0070*/  IMAD.MOV.U32 R18, RZ, RZ, RZ ;  /* 0x000000ffff127224 */ /* 0x000fe200078e00ff */
[----:B-1----:R-:W-:-:S05]  /*0080*/  LOP3.LUT R4, R4, 0x7f, RZ, 0xc0, !PT ;  /* 0x0000007f04047812 */ /* 0x002fca00078ec0ff */
[----:B--2---:R-:W-:Y:S01]  /*0090*/  IMAD R4, R11, 0x80, R4 ;  /* 0x000000800b047824 */ /* 0x004fe200078e0204 */
[----:B------:R-:W-:-:S04]  /*00a0*/  SHF.R.S32.HI R11, RZ, 0x18, R11 ;  /* 0x00000018ff0b7819 */ /* 0x000fc8000001140b */
[----:B------:R-:W-:Y:S02]  /*00b0*/  SHF.R.S32.HI R3, RZ, 0x1f, R4 ;  /* 0x0000001fff037819 */ /* 0x000fe40000011404 */
[----:B------:R-:W-:Y:S02]  /*00c0*/  SGXT R11, R11, 0x1 ;  /* 0x000000010b0b781a */ /* 0x000fe40000000200 */
[-C--:B------:R-:W-:Y:S02]  /*00d0*/  LEA.HI R3, R3, R4.reuse, RZ, 0x3 ;  /* 0x0000000403037211 */ /* 0x080fe400078f18ff */
[----:B------:R-:W-:Y:S02]  /*00e0*/  LEA.HI R11, R11, R4, RZ, 0x6 ;  /* 0x000000040b0b7211 */ /* 0x000fe400078f30ff */
[----:B------:R-:W-:Y:S02]  /*00f0*/  SHF.R.S32.HI R0, RZ, 0x3, R3 ;  /* 0x00000003ff007819 */ /* 0x000fe40000011403 */
[----:B------:R-:W-:-:S02]  /*0100*/  LOP3.LUT R3, R3, 0xfffffff8, RZ, 0xc0, !PT ;  /* 0xfffffff803037812 */ /* 0x000fc400078ec0ff */
[----:B------:R-:W-:-:S03]  /*0110*/  LEA.HI R2, R0, R0, RZ, 0x3 ;  /* 0x0000000000027211 */ /* 0x000fc600078f18ff */
[----:B------:R-:W-:Y:S01]  /*0120*/  IMAD.IADD R5, R4, 0x1, -R3 ;  /* 0x0000000104057824 */ /* 0x000fe200078e0a03 */
[----:B------:R-:W-:-:S04]  /*0130*/  LOP3.LUT R3, R2, 0xfffffff8, RZ, 0xc0, !PT ;  /* 0xfffffff802037812 */ /* 0x000fc800078ec0ff */
[----:B------:R-:W-:Y:S01]  /*0140*/  I2FP.F32.S32 R5, R5 ;  /* 0x0000000500057245 */ /* 0x000fe20000201400 */
[----:B------:R-:W-:-:S04]  /*0150*/  IMAD.IADD R3, R0, 0x1, -R3 ;  /* 0x0000000100037824 */ /* 0x000fc800078e0a03 */
[----:B------:R-:W-:Y:S01]  /*0160*/  FMUL R5, R5, 0.42857143282890319824 ;  /* 0x3edb6db705057820 */ /* 0x000fe20000400000 */
[----:B------:R-:W-:-:S04]  /*0170*/  I2FP.F32.S32 R3, R3 ;  /* 0x0000000300037245 */ /* 0x000fc80000201400 */
[----:B------:R-:W-:Y:S01]  /*0180*/  FMNMX R6, RZ, R5, !PT ;  /* 0x00000005ff067209 */ /* 0x000fe20007800000 */
[----:B------:R-:W-:-:S03]  /*0190*/  FMUL R3, R3, 0.42857143282890319824 ;  /* 0x3edb6db703037820 */ /* 0x000fc60000400000 */
[----:B------:R-:W1:Y:S02]  /*01a0*/  F2I.TRUNC.NTZ R0, R6 ;  /* 0x0000000600007305 */ /* 0x000e64000020f100 */
[----:B------:R-:W-:-:S06]  /*01b0*/  FMNMX R5, RZ, R3, !PT ;  /* 0x00000003ff057209 */ /* 0x000fcc0007800000 */
[----:B------:R-:W2:Y:S01]  /*01c0*/  F2I.TRUNC.NTZ R7, R5 ;  /* 0x0000000500077305 */ /* 0x000ea2000020f100 */
[----:B-1----:R-:W-:Y:S02]  /*01d0*/  ISETP.LT.U32.AND P0, PT, R0, 0x2, PT ;  /* 0x000000020000780c */ /* 0x002fe40003f01070 */
[----:B------:R-:W-:-:S04]  /*01e0*/  SHF.R.S32.HI R10, RZ, 0x1f, R0 ;  /* 0x0000001fff0a7819 */ /* 0x000fc80000011400 */
[----:B------:R-:W-:Y:S02]  /*01f0*/  ISETP.LT.AND.EX P0, PT, R10, RZ, PT, P0 ;  /* 0x000000ff0a00720c */ /* 0x000fe40003f01300 */
[C---:B--2---:R-:W-:Y:S01]  /*0200*/  VIMNMX R3, R7.reuse, 0x2, PT ;  /* 0x0000000207037848 */ /* 0x044fe20003fe0100 */
[----:B------:R-:W-:Y:S01]  /*0210*/  IMAD.SHL.U32 R19, R7, 0x4, RZ ;  /* 0x0000000407137824 */ /* 0x000fe200078e00ff */
[----:B------:R-:W-:Y:S02]  /*0220*/  SEL R13, R0, 0x2, P0 ;  /* 0x00000002000d7807 */ /* 0x000fe40000000000 */
[----:B------:R-:W-:Y:S01]  /*0230*/  SEL R14, R10, RZ, P0 ;  /* 0x000000ff0a0e7207 */ /* 0x000fe20000000000 */
[----:B------:R-:W-:Y:S01]  /*0240*/  IMAD.WIDE R8, R3, 0x10, R8 ;  /* 0x0000001003087825 */ /* 0x000fe200078e0208 */
[----:B------:R-:W-:Y:S01]  /*0250*/  LEA R12, P1, R13, UR4, 0x2 ;  /* 0x000000040d0c7c11 */ /* 0x000fe2000f8210ff */
[----:B------:R-:W1:Y:S01]  /*0260*/  LDC.64 R2, c[0x0][0x218] ;  /* 0x00008600ff027b82 */ /* 0x000e620000000a00 */
[----:B------:R-:W-:-:S02]  /*0270*/  IADD3 R10, P0, R8, UR4, RZ ;  /* 0x00000004080a7c10 */ /* 0x000fc4000ff1e0ff */
[----:B------:R-:W-:Y:S02]  /*0280*/  LEA.HI.X R13, R13, UR5, R14, 0x2, P1 ;  /* 0x000000050d0d7c11 */ /* 0x000fe400088f140e */
[----:B------:R-:W-:Y:S02]  /*0290*/  SHF.R.S32.HI R14, RZ, 0x6, R11 ;  /* 0x00000006ff0e7819 */ /* 0x000fe4000001140b */
[----:B------:R-:W-:Y:S02]  /*02a0*/  IADD3 R8, P1, R8, R12, RZ ;  /* 0x0000000c08087210 */ /* 0x000fe40007f3e0ff */
[----:B------:R-:W-:Y:S01]  /*02b0*/  IADD3.X R11, R9, UR5, RZ, P0, !PT ;  /* 0x00000005090b7c10 */ /* 0x000fe200087fe4ff */
[----:B------:R-:W-:Y:S01]  /*02c0*/  IMAD.SHL.U32 R17, R14, 0x10, RZ ;  /* 0x000000100e117824 */ /* 0x000fe200078e00ff */
[----:B------:R-:W-:Y:S01]  /*02d0*/  ISETP.GE.AND P0, PT, R4, 0x100, PT ;  /* 0x000001000400780c */ /* 0x000fe20003f06270 */
[--C-:B------:R-:W-:Y:S01]  /*02e0*/  IMAD.X R9, R9, 0x1, R13.reuse, P1 ;  /* 0x0000000109097824 */ /* 0x100fe200008e060d */
[----:B------:R-:W-:Y:S01]  /*02f0*/  ULDC.64 UR4, c[0x0][0x208] ;  /* 0x0000820000047ab9 */ /* 0x000fe20000000a00 */
[C---:B------:R-:W-:Y:S01]  /*0300*/  IMAD.WIDE R14, R19.reuse, 0x4, R12 ;  /* 0x00000004130e7825 */ /* 0x040fe200078e020c */
[----:B------:R-:W-:-:S03]  /*0310*/  IADD3 R19, R19, R17, R0 ;  /* 0x0000001113137210 */ /* 0x000fc60007ffe000 */
[----:B------:R-:W-:-:S04]  /*0320*/  IMAD.WIDE R12, R0, 0x4, R10 ;  /* 0x00000004000c7825 */ /* 0x000fc800078e020a */
[----:B------:R-:W-:-:S04]  /*0330*/  IMAD.WIDE R8, R17, 0x4, R8 ;  /* 0x0000000411087825 */ /* 0x000fc800078e0208 */
[----:B------:R-:W-:-:S04]  /*0340*/  IMAD.WIDE R10, R17, 0x4, R14 ;  /* 0x00000004110a7825 */ /* 0x000fc800078e020e */
[----:B------:R-:W-:Y:S01]  /*0350*/  IMAD.WIDE R12, R17, 0x4, R12 ;  /* 0x00000004110c7825 */ /* 0x000fe200078e020c */
[----:B------:R-:W-:Y:S01]  /*0360*/  CS2R R16, SRZ ;  /* 0x0000000000107805 */ /* 0x000fe2000001ff00 */
[----:B------:R-:W2:Y:S02]  /*0370*/  @!P0 LDG.E.EL R21, desc[UR4][R10.64+0x4] ;  /* 0x000004040a158981 */ /* 0x000ea4000c2e1900 */
[----:B-1----:R-:W-:Y:S02]  /*0380*/  IMAD.WIDE R14, R19, 0x4, R2 ;  /* 0x00000004130e7825 */ /* 0x002fe400078e0202 */
[----:B------:R-:W1:Y:S01]  /*0390*/  LDC.64 R2, c[0x0][0x210] ;  /* 0x00008400ff027b82 */ /* 0x000e620000000a00 */
[----:B------:R-:W3:Y:S04]  /*03a0*/  @!P0 LDG.E.EL R17, desc[UR4][R8.64+0x4] ;  /* 0x0000040408118981 */ /* 0x000ee8000c2e1900 */
[----:B------:R-:W3:Y:S04]  /*03b0*/  @!P0 LDG.E.EL R16, desc[UR4][R12.64] ;  /* 0x000000040c108981 */ /* 0x000ee8000c2e1900 */
[----:B------:R-:W2:Y:S01]  /*03c0*/  @!P0 LDG.E.EL R18, desc[UR4][R14.64] ;  /* 0x000000040e128981 */ /* 0x000ea2000c2e1900 */
[----:B------:R-:W-:-:S02]  /*03d0*/  I2FP.F32.S32 R19, R0 ;  /* 0x0000000000137245 */ /* 0x000fc40000201400 */
[----:B------:R-:W-:-:S03]  /*03e0*/  I2FP.F32.S32 R0, R7 ;  /* 0x0000000700007245 */ /* 0x000fc60000201400 */
[----:B------:R-:W-:Y:S02]  /*03f0*/  FADD.SAT R19, R6, -R19 ;  /* 0x8000001306137221 */ /* 0x000fe40000002000 */
[----:B------:R-:W-:Y:S01]  /*0400*/  FADD.SAT R0, R5, -R0 ;  /* 0x8000000005007221 */ /* 0x000fe20000002000 */
[----:B-1----:R-:W-:-:S04]  /*0410*/  IMAD.WIDE R2, R4, 0x4, R2 ;  /* 0x0000000404027825 */ /* 0x002fc800078e0202 */
[----:B---3--:R-:W-:Y:S01]  /*0420*/  FADD R17, R17, -R16 ;  /* 0x8000001011117221 */ /* 0x008fe20000000000 */
[----:B--2---:R-:W-:-:S03]  /*0430*/  FADD R21, R21, -R18 ;  /* 0x8000001215157221 */ /* 0x004fc60000000000 */
[C---:B------:R-:W-:Y:S01]  /*0440*/  FFMA R17, R19.reuse, R17, R16 ;  /* 0x0000001113117223 */ /* 0x040fe20000000010 */
[----:B------:R-:W-:-:S04]  /*0450*/  FFMA R18, R19, R21, R18 ;  /* 0x0000001513127223 */ /* 0x000fc80000000012 */
[----:B------:R-:W-:-:S04]  /*0460*/  FADD R17, R17, -R18 ;  /* 0x8000001211117221 */ /* 0x000fc80000000000 */
[----:B------:R-:W-:Y:S01]  /*0470*/  FFMA R17, R17, R0, R18 ;  /* 0x0000000011117223 */ /* 0x000fe20000000012 */
[----:B------:R-:W-:Y:S06]  /*0480*/  @P0 EXIT ;  /* 0x000000000000094d */ /* 0x000fec0003800000 */
[----:B------:R-:W-:Y:S01]  /*0490*/  STG.E desc[UR4][R2.64], R17 ;  /* 0x0000001102007986 */ /* 0x000fe2000c101904 */
[----:B------:R-:W-:Y:S05]  /*04a0*/  EXIT ;  /* 0x000000000000794d */ /* 0x000fea0003800000 */
.L_x_0:
[----:B------:R-:W-:-:S00]  /*04b0*/  BRA `(.L_x_0) ;  /* 0xfffffffc00fc7947 */ /* 0x000fc0000383ffff */
[----:B------:R-:W-:-:S00]  /*04c0*/  NOP ;  /* 0x0000000000007918 */ /* 0x000fc00000000000 */
        /* <DEDUP_REMOVED lines=11> */
.L_x_1:


//--------------------- .nv.constant0.triton_poi_fused__to_copy__unsafe_index_add_arange_clamp_mul_sub_0 --------------------------
	.section	.nv.constant0.triton_poi_fused__to_copy__unsafe_index_add_arange_clamp_mul_sub_0,"a",@progbits
	.sectionflags	@""
	.align	4
.nv.constant0.triton_poi_fused__to_copy__unsafe_index_add_arange_clamp_mul_sub_0:
	.zero		548
